//
// Generated by NVIDIA NVVM Compiler
//
// Compiler Build ID: CL-36424714
// Cuda compilation tools, release 13.0, V13.0.88
// Based on NVVM 20.0.0
//

.version 9.0
.target sm_100
.address_size 64

	// .globl	_Z17interleave_kernelPKfS0_Pfi

.visible .entry _Z17interleave_kernelPKfS0_Pfi(
	.param .u64 .ptr .align 1 _Z17interleave_kernelPKfS0_Pfi_param_0,
	.param .u64 .ptr .align 1 _Z17interleave_kernelPKfS0_Pfi_param_1,
	.param .u64 .ptr .align 1 _Z17interleave_kernelPKfS0_Pfi_param_2,
	.param .u32 _Z17interleave_kernelPKfS0_Pfi_param_3
)
{
	.reg .pred 	%p<7>;
	.reg .b32 	%r<38>;
	.reg .b32 	%f<11>;
	.reg .b64 	%rd<28>;

	ld.param.u64 	%rd4, [_Z17interleave_kernelPKfS0_Pfi_param_0];
	ld.param.u64 	%rd5, [_Z17interleave_kernelPKfS0_Pfi_param_1];
	ld.param.u64 	%rd6, [_Z17interleave_kernelPKfS0_Pfi_param_2];
	ld.param.u32 	%r17, [_Z17interleave_kernelPKfS0_Pfi_param_3];
	cvta.to.global.u64 	%rd1, %rd5;
	cvta.to.global.u64 	%rd2, %rd6;
	cvta.to.global.u64 	%rd3, %rd4;
	mov.u32 	%r18, %ntid.x;
	mov.u32 	%r19, %ctaid.x;
	mov.u32 	%r20, %tid.x;
	mad.lo.s32 	%r36, %r18, %r19, %r20;
	mov.u32 	%r21, %nctaid.x;
	mul.lo.s32 	%r2, %r18, %r21;
	shl.b32 	%r3, %r17, 1;
	setp.ge.s32 	%p1, %r36, %r3;
	@%p1 bra 	$L__BB0_7;
	add.s32 	%r22, %r36, %r2;
	max.s32 	%r23, %r3, %r22;
	setp.lt.s32 	%p2, %r22, %r3;
	selp.u32 	%r24, 1, 0, %p2;
	add.s32 	%r25, %r22, %r24;
	sub.s32 	%r26, %r23, %r25;
	div.u32 	%r27, %r26, %r2;
	add.s32 	%r4, %r27, %r24;
	and.b32  	%r28, %r4, 3;
	setp.eq.s32 	%p3, %r28, 3;
	@%p3 bra 	$L__BB0_4;
	shl.b32 	%r34, %r36, 1;
	shl.b32 	%r6, %r2, 1;
	add.s32 	%r29, %r4, 1;
	and.b32  	%r30, %r29, 3;
	neg.s32 	%r33, %r30;
$L__BB0_3:
	.pragma "nounroll";
	mul.wide.s32 	%rd7, %r36, 4;
	add.s64 	%rd8, %rd1, %rd7;
	add.s64 	%rd9, %rd3, %rd7;
	ld.global.f32 	%f1, [%rd9];
	mul.wide.s32 	%rd10, %r34, 4;
	add.s64 	%rd11, %rd2, %rd10;
	st.global.f32 	[%rd11], %f1;
	ld.global.f32 	%f2, [%rd8];
	st.global.f32 	[%rd11+4], %f2;
	add.s32 	%r36, %r36, %r2;
	add.s32 	%r34, %r34, %r6;
	add.s32 	%r33, %r33, 1;
	setp.ne.s32 	%p4, %r33, 0;
	@%p4 bra 	$L__BB0_3;
$L__BB0_4:
	setp.lt.u32 	%p5, %r4, 3;
	@%p5 bra 	$L__BB0_7;
	mul.wide.s32 	%rd17, %r2, 4;
	mul.wide.s32 	%rd19, %r2, 8;
	shl.b32 	%r32, %r2, 2;
$L__BB0_6:
	mul.wide.s32 	%rd12, %r36, 4;
	add.s64 	%rd13, %rd3, %rd12;
	ld.global.f32 	%f3, [%rd13];
	shl.b32 	%r31, %r36, 1;
	mul.wide.s32 	%rd14, %r31, 4;
	add.s64 	%rd15, %rd2, %rd14;
	st.global.f32 	[%rd15], %f3;
	add.s64 	%rd16, %rd1, %rd12;
	ld.global.f32 	%f4, [%rd16];
	st.global.f32 	[%rd15+4], %f4;
	add.s64 	%rd18, %rd13, %rd17;
	ld.global.f32 	%f5, [%rd18];
	add.s64 	%rd20, %rd15, %rd19;
	st.global.f32 	[%rd20], %f5;
	add.s64 	%rd21, %rd16, %rd17;
	ld.global.f32 	%f6, [%rd21];
	st.global.f32 	[%rd20+4], %f6;
	add.s64 	%rd22, %rd18, %rd17;
	ld.global.f32 	%f7, [%rd22];
	add.s64 	%rd23, %rd20, %rd19;
	st.global.f32 	[%rd23], %f7;
	add.s64 	%rd24, %rd21, %rd17;
	ld.global.f32 	%f8, [%rd24];
	st.global.f32 	[%rd23+4], %f8;
	add.s64 	%rd25, %rd22, %rd17;
	ld.global.f32 	%f9, [%rd25];
	add.s64 	%rd26, %rd23, %rd19;
	st.global.f32 	[%rd26], %f9;
	add.s64 	%rd27, %rd24, %rd17;
	ld.global.f32 	%f10, [%rd27];
	st.global.f32 	[%rd26+4], %f10;
	add.s32 	%r36, %r32, %r36;
	setp.lt.s32 	%p6, %r36, %r3;
	@%p6 bra 	$L__BB0_6;
$L__BB0_7:
	ret;

}


// ===== COMPILED SASS (sm_100) =====

	.target	sm_100

	.elftype	@"ET_EXEC"


//--------------------- .note.nv.tkinfo           --------------------------
	.section	.note.nv.tkinfo,"",@"SHT_NOTE"
	.sectionflags	@"SHF_NOTE_NV_TKINFO"
	.tkinfo
        /*0018*/ 	.word	0x00000002
        /*0030*/ 	.string	""
        /*0030*/ 	.string	"ptxas"
        /*0030*/ 	.string	"Cuda compilation tools, release 13.0, V13.0.88"
        /*0030*/ 	.string	"Build cuda_13.0.r13.0/compiler.36424714_0"
        /*0030*/ 	.string	"-arch sm_100 -m 64 "



//--------------------- .note.nv.cuinfo           --------------------------
	.section	.note.nv.cuinfo,"",@"SHT_NOTE"
	.sectionflags	@"SHF_NOTE_NV_CUINFO"
        /*0018*/ 	.short	0x0002
        /*001a*/ 	.short	0x0064
        /*001c*/ 	.short	0x0082
	.zero		2


//--------------------- .nv.info                  --------------------------
	.section	.nv.info,"",@"SHT_CUDA_INFO"
	.align	4


	//----- nvinfo : EIATTR_REGCOUNT
	.align		4
        /*0000*/ 	.byte	0x04, 0x2f
        /*0002*/ 	.short	(.L_1 - .L_0)
	.align		4
.L_0:
        /*0004*/ 	.word	index@(_Z17interleave_kernelPKfS0_Pfi)
        /*0008*/ 	.word	0x0000001c


	//----- nvinfo : EIATTR_FRAME_SIZE
	.align		4
.L_1:
        /*000c*/ 	.byte	0x04, 0x11
        /*000e*/ 	.short	(.L_3 - .L_2)
	.align		4
.L_2:
        /*0010*/ 	.word	index@(_Z17interleave_kernelPKfS0_Pfi)
        /*0014*/ 	.word	0x00000000


	//----- nvinfo : EIATTR_MIN_STACK_SIZE
	.align		4
.L_3:
        /*0018*/ 	.byte	0x04, 0x12
        /*001a*/ 	.short	(.L_5 - .L_4)
	.align		4
.L_4:
        /*001c*/ 	.word	index@(_Z17interleave_kernelPKfS0_Pfi)
        /*0020*/ 	.word	0x00000000
.L_5:


//--------------------- .nv.compat                --------------------------
	.section	.nv.compat,"",@"SHT_CUDA_COMPAT_INFO"
	.align	4
        /*0000*/ 	.byte	0x02, 0x09, 0x00, 0x00, 0x02, 0x02, 0x01, 0x00, 0x02, 0x05, 0x05, 0x00, 0x03, 0x07, 0x01, 0x01
        /*0010*/ 	.byte	0x02, 0x03, 0x00, 0x00, 0x02, 0x06, 0x01, 0x00, 0x04, 0x0b, 0x08, 0x00, 0x09, 0x00, 0x00, 0x00
        /*0020*/ 	.byte	0x00, 0x00, 0x00, 0x00


//--------------------- .nv.info._Z17interleave_kernelPKfS0_Pfi --------------------------
	.section	.nv.info._Z17interleave_kernelPKfS0_Pfi,"",@"SHT_CUDA_INFO"
	.sectionflags	@""
	.align	4


	//----- nvinfo : EIATTR_CUDA_API_VERSION
	.align		4
        /*0000*/ 	.byte	0x04, 0x37
        /*0002*/ 	.short	(.L_7 - .L_6)
.L_6:
        /*0004*/ 	.word	0x00000082


	//----- nvinfo : EIATTR_KPARAM_INFO
	.align		4
.L_7:
        /*0008*/ 	.byte	0x04, 0x17
        /*000a*/ 	.short	(.L_9 - .L_8)
.L_8:
        /*000c*/ 	.word	0x00000000
        /*0010*/ 	.short	0x0003
        /*0012*/ 	.short	0x0018
        /*0014*/ 	.byte	0x00, 0xf0, 0x11, 0x00


	//----- nvinfo : EIATTR_KPARAM_INFO
	.align		4
.L_9:
        /*0018*/ 	.byte	0x04, 0x17
        /*001a*/ 	.short	(.L_11 - .L_10)
.L_10:
        /*001c*/ 	.word	0x00000000
        /*0020*/ 	.short	0x0002
        /*0022*/ 	.short	0x0010
        /*0024*/ 	.byte	0x00, 0xf5, 0x21, 0x00


	//----- nvinfo : EIATTR_KPARAM_INFO
	.align		4
.L_11:
        /*0028*/ 	.byte	0x04, 0x17
        /*002a*/ 	.short	(.L_13 - .L_12)
.L_12:
        /*002c*/ 	.word	0x00000000
        /*0030*/ 	.short	0x0001
        /*0032*/ 	.short	0x0008
        /*0034*/ 	.byte	0x00, 0xf5, 0x21, 0x00


	//----- nvinfo : EIATTR_KPARAM_INFO
	.align		4
.L_13:
        /*0038*/ 	.byte	0x04, 0x17
        /*003a*/ 	.short	(.L_15 - .L_14)
.L_14:
        /*003c*/ 	.word	0x00000000
        /*0040*/ 	.short	0x0000
        /*0042*/ 	.short	0x0000
        /*0044*/ 	.byte	0x00, 0xf5, 0x21, 0x00


	//----- nvinfo : EIATTR_SPARSE_MMA_MASK
	.align		4
.L_15:
        /*0048*/ 	.byte	0x03, 0x50
        /*004a*/ 	.short	0x0000


	//----- nvinfo : EIATTR_MAXREG_COUNT
	.align		4
        /*004c*/ 	.byte	0x03, 0x1b
        /*004e*/ 	.short	0x00ff


	//----- nvinfo : EIATTR_MERCURY_ISA_VERSION
	.align		4
        /*0050*/ 	.byte	0x03, 0x5f
        /*0052*/ 	.short	0x0101


	//----- nvinfo : EIATTR_VRC_CTA_INIT_COUNT
	.align		4
        /*0054*/ 	.byte	0x02, 0x4a
	.zero		1
	.zero		1


	//----- nvinfo : EIATTR_EXIT_INSTR_OFFSETS
	.align		4
        /*0058*/ 	.byte	0x04, 0x1c
        /*005a*/ 	.short	(.L_17 - .L_16)


	//   ....[0]....
.L_16:
        /*005c*/ 	.word	0x000000a0


	//   ....[1]....
        /*0060*/ 	.word	0x000003d0


	//   ....[2]....
        /*0064*/ 	.word	0x00000610


	//----- nvinfo : EIATTR_CRS_STACK_SIZE
	.align		4
.L_17:
        /*0068*/ 	.byte	0x04, 0x1e
        /*006a*/ 	.short	(.L_19 - .L_18)
.L_18:
        /*006c*/ 	.word	0x00000000


	//----- nvinfo : EIATTR_CBANK_PARAM_SIZE
	.align		4
.L_19:
        /*0070*/ 	.byte	0x03, 0x19
        /*0072*/ 	.short	0x001c


	//----- nvinfo : EIATTR_PARAM_CBANK
	.align		4
        /*0074*/ 	.byte	0x04, 0x0a
        /*0076*/ 	.short	(.L_21 - .L_20)
	.align		4
.L_20:
        /*0078*/ 	.word	index@(.nv.constant0._Z17interleave_kernelPKfS0_Pfi)
        /*007c*/ 	.short	0x0380
        /*007e*/ 	.short	0x001c


	//----- nvinfo : EIATTR_SW_WAR
	.align		4
.L_21:
        /*0080*/ 	.byte	0x04, 0x36
        /*0082*/ 	.short	(.L_23 - .L_22)
.L_22:
        /*0084*/ 	.word	0x00000008
.L_23:


//--------------------- .nv.callgraph             --------------------------
	.section	.nv.callgraph,"",@"SHT_CUDA_CALLGRAPH"
	.align	4
	.sectionentsize	8
	.align		4
        /*0000*/ 	.word	0x00000000
	.align		4
        /*0004*/ 	.word	0xffffffff
	.align		4
        /*0008*/ 	.word	0x00000000
	.align		4
        /*000c*/ 	.word	0xfffffffe
	.align		4
        /*0010*/ 	.word	0x00000000
	.align		4
        /*0014*/ 	.word	0xfffffffd
	.align		4
        /*0018*/ 	.word	0x00000000
	.align		4
        /*001c*/ 	.word	0xfffffffc


//--------------------- .text._Z17interleave_kernelPKfS0_Pfi --------------------------
	.section	.text._Z17interleave_kernelPKfS0_Pfi,"ax",@progbits
	.align	128
        .global         _Z17interleave_kernelPKfS0_Pfi
        .type           _Z17interleave_kernelPKfS0_Pfi,@function
        .size           _Z17interleave_kernelPKfS0_Pfi,(.L_x_5 - _Z17interleave_kernelPKfS0_Pfi)
        .other          _Z17interleave_kernelPKfS0_Pfi,@"STO_CUDA_ENTRY STV_DEFAULT"
_Z17interleave_kernelPKfS0_Pfi:
.text._Z17interleave_kernelPKfS0_Pfi:
[----:B------:R-:W-:Y:S01]  /*0000*/  LDC R1, c[0x0][0x37c] ;  /* 0x0000df00ff017b82 */ /* 0x000fe20000000800 */
[----:B------:R-:W0:Y:S01]  /*0010*/  S2R R3, SR_CTAID.X ;  /* 0x0000000000037919 */ /* 0x000e220000002500 */
[----:B------:R-:W1:Y:S01]  /*0020*/  LDCU UR4, c[0x0][0x398] ;  /* 0x00007300ff0477ac */ /* 0x000e620008000800 */
[----:B------:R-:W0:Y:S01]  /*0030*/  S2R R0, SR_TID.X ;  /* 0x0000000000007919 */ /* 0x000e220000002100 */
[----:B------:R-:W0:Y:S04]  /*0040*/  LDCU UR5, c[0x0][0x360] ;  /* 0x00006c00ff0577ac */ /* 0x000e280008000800 */
[----:B------:R-:W2:Y:S01]  /*0050*/  LDC R2, c[0x0][0x370] ;  /* 0x0000dc00ff027b82 */ /* 0x000ea20000000800 */
[----:B-1----:R-:W-:Y:S01]  /*0060*/  USHF.L.U32 UR4, UR4, 0x1, URZ ;  /* 0x0000000104047899 */ /* 0x002fe200080006ff */
[----:B0-----:R-:W-:-:S02]  /*0070*/  IMAD R3, R3, UR5, R0 ;  /* 0x0000000503037c24 */ /* 0x001fc4000f8e0200 */
[----:B--2---:R-:W-:-:S03]  /*0080*/  IMAD R0, R2, UR5, RZ ;  /* 0x0000000502007c24 */ /* 0x004fc6000f8e02ff */
[----:B------:R-:W-:-:S13]  /*0090*/  ISETP.GE.AND P0, PT, R3, UR4, PT ;  /* 0x0000000403007c0c */ /* 0x000fda000bf06270 */
[----:B------:R-:W-:Y:S05]  /*00a0*/  @P0 EXIT ;  /* 0x000000000000094d */ /* 0x000fea0003800000 */
[----:B------:R-:W0:Y:S01]  /*00b0*/  I2F.U32.RP R8, R0 ;  /* 0x0000000000087306 */ /* 0x000e220000209000 */
[C---:B------:R-:W-:Y:S01]  /*00c0*/  IMAD.IADD R2, R0.reuse, 0x1, R3 ;  /* 0x0000000100027824 */ /* 0x040fe200078e0203 */
[----:B------:R-:W-:Y:S01]  /*00d0*/  IADD3 R9, PT, PT, RZ, -R0, RZ ;  /* 0x80000000ff097210 */ /* 0x000fe20007ffe0ff */
[----:B------:R-:W1:Y:S01]  /*00e0*/  LDCU.64 UR6, c[0x0][0x358] ;  /* 0x00006b00ff0677ac */ /* 0x000e620008000a00 */
[----:B------:R-:W-:Y:S01]  /*00f0*/  ISETP.NE.U32.AND P2, PT, R0, RZ, PT ;  /* 0x000000ff0000720c */ /* 0x000fe20003f45070 */
[----:B------:R-:W-:Y:S01]  /*0100*/  BSSY.RECONVERGENT B0, `(.L_x_0) ;  /* 0x000002c000007945 */ /* 0x000fe20003800200 */
[C---:B------:R-:W-:Y:S02]  /*0110*/  ISETP.GE.AND P0, PT, R2.reuse, UR4, PT ;  /* 0x0000000402007c0c */ /* 0x040fe4000bf06270 */
[----:B------:R-:W-:Y:S02]  /*0120*/  VIMNMX R7, PT, PT, R2, UR4, !PT ;  /* 0x0000000402077c48 */ /* 0x000fe4000ffe0100 */
[----:B------:R-:W-:-:S04]  /*0130*/  SEL R6, RZ, 0x1, P0 ;  /* 0x00000001ff067807 */ /* 0x000fc80000000000 */
[----:B------:R-:W-:Y:S01]  /*0140*/  IADD3 R7, PT, PT, R7, -R2, -R6 ;  /* 0x8000000207077210 */ /* 0x000fe20007ffe806 */
[----:B0-----:R-:W0:Y:S02]  /*0150*/  MUFU.RCP R8, R8 ;  /* 0x0000000800087308 */ /* 0x001e240000001000 */
[----:B0-----:R-:W-:-:S06]  /*0160*/  IADD3 R4, PT, PT, R8, 0xffffffe, RZ ;  /* 0x0ffffffe08047810 */ /* 0x001fcc0007ffe0ff */
[----:B------:R0:W2:Y:S02]  /*0170*/  F2I.FTZ.U32.TRUNC.NTZ R5, R4 ;  /* 0x0000000400057305 */ /* 0x0000a4000021f000 */
[----:B0-----:R-:W-:Y:S02]  /*0180*/  HFMA2 R4, -RZ, RZ, 0, 0 ;  /* 0x00000000ff047431 */ /* 0x001fe400000001ff */
[----:B--2---:R-:W-:-:S04]  /*0190*/  IMAD R9, R9, R5, RZ ;  /* 0x0000000509097224 */ /* 0x004fc800078e02ff */
[----:B------:R-:W-:-:S06]  /*01a0*/  IMAD.HI.U32 R8, R5, R9, R4 ;  /* 0x0000000905087227 */ /* 0x000fcc00078e0004 */
[----:B------:R-:W-:-:S05]  /*01b0*/  IMAD.HI.U32 R5, R8, R7, RZ ;  /* 0x0000000708057227 */ /* 0x000fca00078e00ff */
[----:B------:R-:W-:-:S05]  /*01c0*/  IADD3 R2, PT, PT, -R5, RZ, RZ ;  /* 0x000000ff05027210 */ /* 0x000fca0007ffe1ff */
[----:B------:R-:W-:-:S05]  /*01d0*/  IMAD R7, R0, R2, R7 ;  /* 0x0000000200077224 */ /* 0x000fca00078e0207 */
[----:B------:R-:W-:-:S13]  /*01e0*/  ISETP.GE.U32.AND P0, PT, R7, R0, PT ;  /* 0x000000000700720c */ /* 0x000fda0003f06070 */
[----:B------:R-:W-:Y:S01]  /*01f0*/  @P0 IMAD.IADD R7, R7, 0x1, -R0 ;  /* 0x0000000107070824 */ /* 0x000fe200078e0a00 */
[----:B------:R-:W-:-:S04]  /*0200*/  @P0 IADD3 R5, PT, PT, R5, 0x1, RZ ;  /* 0x0000000105050810 */ /* 0x000fc80007ffe0ff */
[----:B------:R-:W-:-:S13]  /*0210*/  ISETP.GE.U32.AND P1, PT, R7, R0, PT ;  /* 0x000000000700720c */ /* 0x000fda0003f26070 */
[----:B------:R-:W-:Y:S02]  /*0220*/  @P1 IADD3 R5, PT, PT, R5, 0x1, RZ ;  /* 0x0000000105051810 */ /* 0x000fe40007ffe0ff */
[----:B------:R-:W-:-:S05]  /*0230*/  @!P2 LOP3.LUT R5, RZ, R0, RZ, 0x33, !PT ;  /* 0x00000000ff05a212 */ /* 0x000fca00078e33ff */
[----:B------:R-:W-:-:S05]  /*0240*/  IMAD.IADD R2, R6, 0x1, R5 ;  /* 0x0000000106027824 */ /* 0x000fca00078e0205 */
[C---:B------:R-:W-:Y:S02]  /*0250*/  LOP3.LUT R4, R2.reuse, 0x3, RZ, 0xc0, !PT ;  /* 0x0000000302047812 */ /* 0x040fe400078ec0ff */
[----:B------:R-:W-:Y:S02]  /*0260*/  ISETP.GE.U32.AND P1, PT, R2, 0x3, PT ;  /* 0x000000030200780c */ /* 0x000fe40003f26070 */
[----:B------:R-:W-:-:S13]  /*0270*/  ISETP.NE.AND P0, PT, R4, 0x3, PT ;  /* 0x000000030400780c */ /* 0x000fda0003f05270 */
[----:B-1----:R-:W-:Y:S05]  /*0280*/  @!P0 BRA `(.L_x_1) ;  /* 0x00000000004c8947 */ /* 0x002fea0003800000 */
[----:B------:R-:W0:Y:S01]  /*0290*/  LDC.64 R4, c[0x0][0x390] ;  /* 0x0000e400ff047b82 */ /* 0x000e220000000a00 */
[----:B------:R-:W-:Y:S02]  /*02a0*/  IADD3 R2, PT, PT, R2, 0x1, RZ ;  /* 0x0000000102027810 */ /* 0x000fe40007ffe0ff */
[----:B------:R-:W-:Y:S02]  /*02b0*/  SHF.L.U32 R17, R3, 0x1, RZ ;  /* 0x0000000103117819 */ /* 0x000fe400000006ff */
[----:B------:R-:W-:-:S03]  /*02c0*/  LOP3.LUT R2, R2, 0x3, RZ, 0xc0, !PT ;  /* 0x0000000302027812 */ /* 0x000fc600078ec0ff */
[----:B------:R-:W1:Y:S02]  /*02d0*/  LDC.64 R6, c[0x0][0x380] ;  /* 0x0000e000ff067b82 */ /* 0x000e640000000a00 */
[----:B------:R-:W-:-:S06]  /*02e0*/  IMAD.MOV R2, RZ, RZ, -R2 ;  /* 0x000000ffff027224 */ /* 0x000fcc00078e0a02 */
[----:B------:R-:W2:Y:S02]  /*02f0*/  LDC.64 R8, c[0x0][0x388] ;  /* 0x0000e200ff087b82 */ /* 0x000ea40000000a00 */
.L_x_2:
[----:B-1-3--:R-:W-:-:S06]  /*0300*/  IMAD.WIDE R12, R3, 0x4, R6 ;  /* 0x00000004030c7825 */ /* 0x00afcc00078e0206 */
[----:B------:R-:W3:Y:S01]  /*0310*/  LDG.E R13, desc[UR6][R12.64] ;  /* 0x000000060c0d7981 */ /* 0x000ee2000c1e1900 */
[----:B0-----:R-:W-:-:S04]  /*0320*/  IMAD.WIDE R14, R17, 0x4, R4 ;  /* 0x00000004110e7825 */ /* 0x001fc800078e0204 */
[----:B--2---:R-:W-:Y:S01]  /*0330*/  IMAD.WIDE R10, R3, 0x4, R8 ;  /* 0x00000004030a7825 */ /* 0x004fe200078e0208 */
[----:B---3--:R3:W-:Y:S05]  /*0340*/  STG.E desc[UR6][R14.64], R13 ;  /* 0x0000000d0e007986 */ /* 0x0087ea000c101906 */
[----:B------:R-:W2:Y:S01]  /*0350*/  LDG.E R11, desc[UR6][R10.64] ;  /* 0x000000060a0b7981 */ /* 0x000ea2000c1e1900 */
[----:B------:R-:W-:Y:S01]  /*0360*/  IADD3 R2, PT, PT, R2, 0x1, RZ ;  /* 0x0000000102027810 */ /* 0x000fe20007ffe0ff */
[C---:B------:R-:W-:Y:S01]  /*0370*/  IMAD R17, R0.reuse, 0x2, R17 ;  /* 0x0000000200117824 */ /* 0x040fe200078e0211 */
[----:B------:R-:W-:Y:S02]  /*0380*/  IADD3 R3, PT, PT, R0, R3, RZ ;  /* 0x0000000300037210 */ /* 0x000fe40007ffe0ff */
[----:B------:R-:W-:Y:S01]  /*0390*/  ISETP.NE.AND P0, PT, R2, RZ, PT ;  /* 0x000000ff0200720c */ /* 0x000fe20003f05270 */
[----:B--2---:R3:W-:-:S12]  /*03a0*/  STG.E desc[UR6][R14.64+0x4], R11 ;  /* 0x0000040b0e007986 */ /* 0x0047d8000c101906 */
[----:B------:R-:W-:Y:S05]  /*03b0*/  @P0 BRA `(.L_x_2) ;  /* 0xfffffffc00d00947 */ /* 0x000fea000383ffff */
.L_x_1:
[----:B------:R-:W-:Y:S05]  /*03c0*/  BSYNC.RECONVERGENT B0 ;  /* 0x0000000000007941 */ /* 0x000fea0003800200 */
.L_x_0:
[----:B------:R-:W-:Y:S05]  /*03d0*/  @!P1 EXIT ;  /* 0x000000000000994d */ /* 0x000fea0003800000 */
.L_x_3:
[----:B--2---:R-:W0:Y:S08]  /*03e0*/  LDC.64 R4, c[0x0][0x380] ;  /* 0x0000e000ff047b82 */ /* 0x004e300000000a00 */
[----:B------:R-:W1:Y:S01]  /*03f0*/  LDC.64 R6, c[0x0][0x388] ;  /* 0x0000e200ff067b82 */ /* 0x000e620000000a00 */
[----:B0-----:R-:W-:-:S07]  /*0400*/  IMAD.WIDE R8, R3, 0x4, R4 ;  /* 0x0000000403087825 */ /* 0x001fce00078e0204 */
[----:B------:R-:W0:Y:S01]  /*0410*/  LDC.64 R4, c[0x0][0x390] ;  /* 0x0000e400ff047b82 */ /* 0x000e220000000a00 */
[----:B------:R-:W2:Y:S01]  /*0420*/  LDG.E R17, desc[UR6][R8.64] ;  /* 0x0000000608117981 */ /* 0x000ea2000c1e1900 */
[C---:B---3--:R-:W-:Y:S01]  /*0430*/  SHF.L.U32 R11, R3.reuse, 0x1, RZ ;  /* 0x00000001030b7819 */ /* 0x048fe200000006ff */
[----:B-1----:R-:W-:-:S04]  /*0440*/  IMAD.WIDE R14, R3, 0x4, R6 ;  /* 0x00000004030e7825 */ /* 0x002fc800078e0206 */
[----:B0-----:R-:W-:-:S05]  /*0450*/  IMAD.WIDE R4, R11, 0x4, R4 ;  /* 0x000000040b047825 */ /* 0x001fca00078e0204 */
[----:B--2---:R0:W-:Y:S04]  /*0460*/  STG.E desc[UR6][R4.64], R17 ;  /* 0x0000001104007986 */ /* 0x0041e8000c101906 */
[----:B------:R-:W2:Y:S01]  /*0470*/  LDG.E R19, desc[UR6][R14.64] ;  /* 0x000000060e137981 */ /* 0x000ea2000c1e1900 */
[----:B------:R-:W-:-:S03]  /*0480*/  IMAD.WIDE R6, R0, 0x4, R8 ;  /* 0x0000000400067825 */ /* 0x000fc600078e0208 */
[----:B--2---:R1:W-:Y:S04]  /*0490*/  STG.E desc[UR6][R4.64+0x4], R19 ;  /* 0x0000041304007986 */ /* 0x0043e8000c101906 */
[----:B------:R-:W2:Y:S01]  /*04a0*/  LDG.E R21, desc[UR6][R6.64] ;  /* 0x0000000606157981 */ /* 0x000ea2000c1e1900 */
[----:B------:R-:W-:-:S04]  /*04b0*/  IMAD.WIDE R8, R0, 0x8, R4 ;  /* 0x0000000800087825 */ /* 0x000fc800078e0204 */
[C---:B------:R-:W-:Y:S01]  /*04c0*/  IMAD.WIDE R10, R0.reuse, 0x4, R14 ;  /* 0x00000004000a7825 */ /* 0x040fe200078e020e */
[----:B--2---:R2:W-:Y:S04]  /*04d0*/  STG.E desc[UR6][R8.64], R21 ;  /* 0x0000001508007986 */ /* 0x0045e8000c101906 */
[----:B------:R-:W3:Y:S01]  /*04e0*/  LDG.E R23, desc[UR6][R10.64] ;  /* 0x000000060a177981 */ /* 0x000ee2000c1e1900 */
[----:B------:R-:W-:-:S03]  /*04f0*/  IMAD.WIDE R12, R0, 0x4, R6 ;  /* 0x00000004000c7825 */ /* 0x000fc600078e0206 */
[----:B---3--:R2:W-:Y:S04]  /*0500*/  STG.E desc[UR6][R8.64+0x4], R23 ;  /* 0x0000041708007986 */ /* 0x0085e8000c101906 */
[----:B------:R-:W3:Y:S01]  /*0510*/  LDG.E R25, desc[UR6][R12.64] ;  /* 0x000000060c197981 */ /* 0x000ee2000c1e1900 */
[----:B------:R-:W-:-:S04]  /*0520*/  IMAD.WIDE R14, R0, 0x8, R8 ;  /* 0x00000008000e7825 */ /* 0x000fc800078e0208 */
[C---:B0-----:R-:W-:Y:S01]  /*0530*/  IMAD.WIDE R16, R0.reuse, 0x4, R10 ;  /* 0x0000000400107825 */ /* 0x041fe200078e020a */
[----:B---3--:R2:W-:Y:S04]  /*0540*/  STG.E desc[UR6][R14.64], R25 ;  /* 0x000000190e007986 */ /* 0x0085e8000c101906 */
[----:B-1----:R-:W3:Y:S01]  /*0550*/  LDG.E R19, desc[UR6][R16.64] ;  /* 0x0000000610137981 */ /* 0x002ee2000c1e1900 */
[----:B------:R-:W-:-:S03]  /*0560*/  IMAD.WIDE R4, R0, 0x4, R12 ;  /* 0x0000000400047825 */ /* 0x000fc600078e020c */
[----:B---3--:R2:W-:Y:S04]  /*0570*/  STG.E desc[UR6][R14.64+0x4], R19 ;  /* 0x000004130e007986 */ /* 0x0085e8000c101906 */
[----:B------:R-:W3:Y:S01]  /*0580*/  LDG.E R5, desc[UR6][R4.64] ;  /* 0x0000000604057981 */ /* 0x000ee2000c1e1900 */
[----:B------:R-:W-:-:S04]  /*0590*/  IMAD.WIDE R6, R0, 0x8, R14 ;  /* 0x0000000800067825 */ /* 0x000fc800078e020e */
[C---:B------:R-:W-:Y:S01]  /*05a0*/  IMAD.WIDE R10, R0.reuse, 0x4, R16 ;  /* 0x00000004000a7825 */ /* 0x040fe200078e0210 */
[----:B---3--:R2:W-:Y:S05]  /*05b0*/  STG.E desc[UR6][R6.64], R5 ;  /* 0x0000000506007986 */ /* 0x0085ea000c101906 */
[----:B------:R-:W3:Y:S01]  /*05c0*/  LDG.E R11, desc[UR6][R10.64] ;  /* 0x000000060a0b7981 */ /* 0x000ee2000c1e1900 */
[----:B------:R-:W-:-:S04]  /*05d0*/  LEA R3, R0, R3, 0x2 ;  /* 0x0000000300037211 */ /* 0x000fc800078e10ff */
[----:B------:R-:W-:Y:S01]  /*05e0*/  ISETP.GE.AND P0, PT, R3, UR4, PT ;  /* 0x0000000403007c0c */ /* 0x000fe2000bf06270 */
[----:B---3--:R2:W-:-:S12]  /*05f0*/  STG.E desc[UR6][R6.64+0x4], R11 ;  /* 0x0000040b06007986 */ /* 0x0085d8000c101906 */
[----:B------:R-:W-:Y:S05]  /*0600*/  @!P0 BRA `(.L_x_3) ;  /* 0xfffffffc00748947 */ /* 0x000fea000383ffff */
[----:B------:R-:W-:Y:S05]  /*0610*/  EXIT ;  /* 0x000000000000794d */ /* 0x000fea0003800000 */
.L_x_4:
[----:B------:R-:W-:-:S00]  /*0620*/  BRA `(.L_x_4) ;  /* 0xfffffffc00fc7947 */ /* 0x000fc0000383ffff */
[----:B------:R-:W-:-:S00]  /*0630*/  NOP ;  /* 0x0000000000007918 */ /* 0x000fc00000000000 */
        /* <DEDUP_REMOVED lines=12> */
.L_x_5:


//--------------------- .nv.shared.reserved.0     --------------------------
	.section	.nv.shared.reserved.0,"aw",@nobits
	.weak		__nv_reservedSMEM_offset_0_alias
	.size		__nv_reservedSMEM_offset_0_alias, 0, 64
	.other		__nv_reservedSMEM_offset_0_alias,@"STO_CUDA_RESERVED_SHARED STV_DEFAULT"
__nv_reservedSMEM_offset_0_alias:
	.zero		0
	.zero		64


//--------------------- .nv.constant0._Z17interleave_kernelPKfS0_Pfi --------------------------
	.section	.nv.constant0._Z17interleave_kernelPKfS0_Pfi,"a",@progbits
	.sectionflags	@""
	.align	4
.nv.constant0._Z17interleave_kernelPKfS0_Pfi:
	.zero		924


//--------------------- SYMBOLS --------------------------

	.type		.nv.reservedSmem.offset0,@object
	.size		.nv.reservedSmem.offset0,0x4
